	.headerflags	@"EF_CUDA_TEXMODE_UNIFIED EF_CUDA_64BIT_ADDRESS EF_CUDA_ACCELERATORS EF_CUDA_SM90 EF_CUDA_VIRTUAL_SM(EF_CUDA_SM90)"
	.elftype	@"ET_EXEC"


//--------------------- .nv.info                  --------------------------
	.section	.nv.info,"",@"SHT_CUDA_INFO"
	.align	4


	//----- nvinfo : EIATTR_REGCOUNT
	.align		4
        /*0000*/ 	.byte	0x04, 0x2f
        /*0002*/ 	.short	(.L_1 - .L_0)
	.align		4
.L_0:
        /*0004*/ 	.word	index@(triton_poi_fused__to_copy_51)
        /*0008*/ 	.word	0x0000000a


	//----- nvinfo : EIATTR_MIN_STACK_SIZE
	.align		4
.L_1:
        /*000c*/ 	.byte	0x04, 0x12
        /*000e*/ 	.short	(.L_3 - .L_2)
	.align		4
.L_2:
        /*0010*/ 	.word	index@(triton_poi_fused__to_copy_51)
        /*0014*/ 	.word	0x00000000


	//----- nvinfo : EIATTR_FRAME_SIZE
	.align		4
.L_3:
        /*0018*/ 	.byte	0x04, 0x11
        /*001a*/ 	.short	(.L_5 - .L_4)
	.align		4
.L_4:
        /*001c*/ 	.word	index@(triton_poi_fused__to_copy_51)
        /*0020*/ 	.word	0x00000000


	//----- nvinfo : EIATTR_MIN_STACK_SIZE
	.align		4
.L_5:
        /*0024*/ 	.byte	0x04, 0x12
        /*0026*/ 	.short	(.L_7 - .L_6)
	.align		4
.L_6:
        /*0028*/ 	.word	index@(triton_poi_fused__to_copy_51)
        /*002c*/ 	.word	0x00000000
.L_7:


//--------------------- .nv.info.triton_poi_fused__to_copy_51 --------------------------
	.section	.nv.info.triton_poi_fused__to_copy_51,"",@"SHT_CUDA_INFO"
	.sectionflags	@""
	.align	4


	//----- nvinfo : EIATTR_CUDA_API_VERSION
	.align		4
        /*0000*/ 	.byte	0x04, 0x37
        /*0002*/ 	.short	(.L_9 - .L_8)
.L_8:
        /*0004*/ 	.word	0x0000007c


	//----- nvinfo : EIATTR_KPARAM_INFO
	.align		4
.L_9:
        /*0008*/ 	.byte	0x04, 0x17
        /*000a*/ 	.short	(.L_11 - .L_10)
.L_10:
        /*000c*/ 	.word	0x00000000
        /*0010*/ 	.short	0x0001
        /*0012*/ 	.short	0x0008
        /*0014*/ 	.byte	0x00, 0xf0, 0x11, 0x00


	//----- nvinfo : EIATTR_KPARAM_INFO
	.align		4
.L_11:
        /*0018*/ 	.byte	0x04, 0x17
        /*001a*/ 	.short	(.L_13 - .L_12)
.L_12:
        /*001c*/ 	.word	0x00000000
        /*0020*/ 	.short	0x0000
        /*0022*/ 	.short	0x0000
        /*0024*/ 	.byte	0x00, 0xf4, 0x21, 0x00


	//----- nvinfo : EIATTR_SPARSE_MMA_MASK
	.align		4
.L_13:
        /*0028*/ 	.byte	0x03, 0x50
        /*002a*/ 	.short	0x0000


	//----- nvinfo : EIATTR_MAXREG_COUNT
	.align		4
        /*002c*/ 	.byte	0x03, 0x1b
        /*002e*/ 	.short	0x00ff


	//----- nvinfo : EIATTR_EXIT_INSTR_OFFSETS
	.align		4
        /*0030*/ 	.byte	0x04, 0x1c
        /*0032*/ 	.short	(.L_15 - .L_14)


	//   ....[0]....
.L_14:
        /*0034*/ 	.word	0x00000100


	//   ....[1]....
        /*0038*/ 	.word	0x00000130


	//----- nvinfo : EIATTR_REQNTID
	.align		4
.L_15:
        /*003c*/ 	.byte	0x04, 0x10
        /*003e*/ 	.short	(.L_17 - .L_16)
.L_16:
        /*0040*/ 	.word	0x00000020
        /*0044*/ 	.word	0x00000001
        /*0048*/ 	.word	0x00000001


	//----- nvinfo : EIATTR_CBANK_PARAM_SIZE
	.align		4
.L_17:
        /*004c*/ 	.byte	0x03, 0x19
        /*004e*/ 	.short	0x000c


	//----- nvinfo : EIATTR_PARAM_CBANK
	.align		4
        /*0050*/ 	.byte	0x04, 0x0a
        /*0052*/ 	.short	(.L_19 - .L_18)
	.align		4
.L_18:
        /*0054*/ 	.word	index@(.nv.constant0.triton_poi_fused__to_copy_51)
        /*0058*/ 	.short	0x0210
        /*005a*/ 	.short	0x000c


	//----- nvinfo : EIATTR_SW_WAR
	.align		4
.L_19:
        /*005c*/ 	.byte	0x04, 0x36
        /*005e*/ 	.short	(.L_21 - .L_20)
.L_20:
        /*0060*/ 	.word	0x00000008
.L_21:


//--------------------- .nv.callgraph             --------------------------
	.section	.nv.callgraph,"",@"SHT_CUDA_CALLGRAPH"
	.align	4
	.sectionentsize	8
	.align		4
        /*0000*/ 	.word	0x00000000
	.align		4
        /*0004*/ 	.word	0xffffffff
	.align		4
        /*0008*/ 	.word	0x00000000
	.align		4
        /*000c*/ 	.word	0xfffffffe
	.align		4
        /*0010*/ 	.word	0x00000000
	.align		4
        /*0014*/ 	.word	0xfffffffd
	.align		4
        /*0018*/ 	.word	0x00000000
	.align		4
        /*001c*/ 	.word	0xfffffffc


//--------------------- .text.triton_poi_fused__to_copy_51 --------------------------
	.section	.text.triton_poi_fused__to_copy_51,"ax",@progbits
	.align	128
        .global         triton_poi_fused__to_copy_51
        .type           triton_poi_fused__to_copy_51,@function
        .size           triton_poi_fused__to_copy_51,(.L_x_1 - triton_poi_fused__to_copy_51)
        .other          triton_poi_fused__to_copy_51,@"STO_CUDA_ENTRY STV_DEFAULT"
triton_poi_fused__to_copy_51:
.text.triton_poi_fused__to_copy_51:
[----:B------:R-:W0:Y:S02]  /*0000*/  LDC R1, c[0x0][0x28] ;  /* 0x00000a00ff017b82 */ /* 0x000e240000000800 */
[----:B------:R-:W1:Y:S01]  /*0010*/  S2R R6, SR_TID.X ;  /* 0x0000000000067919 */ /* 0x000e620000002100 */
[----:B------:R-:W-:Y:S01]  /*0020*/  IMAD.MOV.U32 R7, RZ, RZ, 0x3f000000 ;  /* 0x3f000000ff077424 */ /* 0x000fe200078e00ff */
[----:B------:R-:W2:Y:S01]  /*0030*/  LDC.64 R2, c[0x0][0x210] ;  /* 0x00008400ff027b82 */ /* 0x000ea20000000a00 */
[----:B------:R-:W3:Y:S01]  /*0040*/  S2R R5, SR_CTAID.X ;  /* 0x0000000000057919 */ /* 0x000ee20000002500 */
[C---:B-1----:R-:W-:Y:S02]  /*0050*/  LOP3.LUT R0, R6.reuse, 0xf, RZ, 0xc0, !PT ;  /* 0x0000000f06007812 */ /* 0x042fe400078ec0ff */
[----:B------:R-:W-:-:S03]  /*0060*/  LOP3.LUT P0, RZ, R6, 0x10, RZ, 0xc0, !PT ;  /* 0x0000001006ff7812 */ /* 0x000fc6000780c0ff */
[----:B---3--:R-:W-:-:S04]  /*0070*/  IMAD R5, R5, 0x10, R0 ;  /* 0x0000001005057824 */ /* 0x008fc800078e0200 */
[C---:B--2---:R-:W-:Y:S01]  /*0080*/  IMAD.WIDE R2, R5.reuse, 0x8, R2 ;  /* 0x0000000805027825 */ /* 0x044fe200078e0202 */
[----:B------:R-:W-:Y:S02]  /*0090*/  I2FP.F32.S32 R0, R5 ;  /* 0x0000000500007245 */ /* 0x000fe40000201400 */
[----:B------:R-:W-:-:S03]  /*00a0*/  ISETP.LT.AND P0, PT, R5, 0x10, !P0 ;  /* 0x000000100500780c */ /* 0x000fc60004701270 */
[----:B------:R-:W-:-:S04]  /*00b0*/  FADD R0, R0, 0.5 ;  /* 0x3f00000000007421 */ /* 0x000fc80000000000 */
[----:B------:R-:W-:-:S05]  /*00c0*/  FFMA R0, R0, R7, -0.5 ;  /* 0xbf00000000007423 */ /* 0x000fca0000000007 */
[----:B------:R-:W-:-:S04]  /*00d0*/  FMNMX R0, RZ, R0, !PT ;  /* 0x00000000ff007209 */ /* 0x000fc80007800000 */
[----:B------:R-:W1:Y:S02]  /*00e0*/  F2I.TRUNC.NTZ R4, R0 ;  /* 0x0000000000047305 */ /* 0x000e64000020f100 */
[----:B-1----:R-:W-:Y:S01]  /*00f0*/  SHF.R.S32.HI R5, RZ, 0x1f, R4 ;  /* 0x0000001fff057819 */ /* 0x002fe20000011404 */
[----:B------:R-:W-:Y:S06]  /*0100*/  @!P0 EXIT ;  /* 0x000000000000894d */ /* 0x000fec0003800000 */
[----:B------:R-:W-:Y:S02]  /*0110*/  ULDC.64 UR4, c[0x0][0x208] ;  /* 0x0000820000047ab9 */ /* 0x000fe40000000a00 */
[----:B------:R-:W-:Y:S01]  /*0120*/  STG.E.64 desc[UR4][R2.64], R4 ;  /* 0x0000000402007986 */ /* 0x000fe2000c101b04 */
[----:B------:R-:W-:Y:S05]  /*0130*/  EXIT ;  /* 0x000000000000794d */ /* 0x000fea0003800000 */
.L_x_0:
[----:B------:R-:W-:-:S00]  /*0140*/  BRA `(.L_x_0) ;  /* 0xfffffffc00fc7947 */ /* 0x000fc0000383ffff */
[----:B------:R-:W-:-:S00]  /*0150*/  NOP ;  /* 0x0000000000007918 */ /* 0x000fc00000000000 */
        /* <DEDUP_REMOVED lines=10> */
.L_x_1:


//--------------------- .nv.constant0.triton_poi_fused__to_copy_51 --------------------------
	.section	.nv.constant0.triton_poi_fused__to_copy_51,"a",@progbits
	.sectionflags	@""
	.align	4
.nv.constant0.triton_poi_fused__to_copy_51:
	.zero		540
